//
// Generated by NVIDIA NVVM Compiler
//
// Compiler Build ID: CL-36424714
// Cuda compilation tools, release 13.0, V13.0.88
// Based on NVVM 20.0.0
//

.version 9.0
.target sm_100
.address_size 64

	// .globl	_Z15sayHello_kernelv
.extern .func  (.param .b32 func_retval0) vprintf
(
	.param .b64 vprintf_param_0,
	.param .b64 vprintf_param_1
)
;
.global .align 1 .b8 $str[22] = {72, 101, 108, 108, 111, 32, 102, 114, 111, 109, 32, 116, 104, 114, 101, 97, 100, 32, 37, 100, 10};

.visible .entry _Z15sayHello_kernelv()
{
	.local .align 8 .b8 	__local_depot0[8];
	.reg .b64 	%SP;
	.reg .b64 	%SPL;
	.reg .b32 	%r<4>;
	.reg .b64 	%rd<5>;

	mov.u64 	%SPL, __local_depot0;
	cvta.local.u64 	%SP, %SPL;
	add.u64 	%rd1, %SP, 0;
	add.u64 	%rd2, %SPL, 0;
	mov.u32 	%r1, %tid.x;
	st.local.u32 	[%rd2], %r1;
	mov.u64 	%rd3, $str;
	cvta.global.u64 	%rd4, %rd3;
	{ // callseq 0, 0
	.param .b64 param0;
	st.param.b64 	[param0], %rd4;
	.param .b64 param1;
	st.param.b64 	[param1], %rd1;
	.param .b32 retval0;
	call.uni (retval0), 
	vprintf, 
	(
	param0, 
	param1
	);
	ld.param.b32 	%r2, [retval0];
	} // callseq 0
	ret;

}


// ===== COMPILED SASS (sm_100) =====

	.target	sm_100

	.elftype	@"ET_EXEC"


//--------------------- .note.nv.tkinfo           --------------------------
	.section	.note.nv.tkinfo,"",@"SHT_NOTE"
	.sectionflags	@"SHF_NOTE_NV_TKINFO"
	.tkinfo
        /*0018*/ 	.word	0x00000002
        /*0030*/ 	.string	""
        /*0030*/ 	.string	"ptxas"
        /*0030*/ 	.string	"Cuda compilation tools, release 13.0, V13.0.88"
        /*0030*/ 	.string	"Build cuda_13.0.r13.0/compiler.36424714_0"
        /*0030*/ 	.string	"-arch sm_100 -m 64 "



//--------------------- .note.nv.cuinfo           --------------------------
	.section	.note.nv.cuinfo,"",@"SHT_NOTE"
	.sectionflags	@"SHF_NOTE_NV_CUINFO"
        /*0018*/ 	.short	0x0002
        /*001a*/ 	.short	0x0064
        /*001c*/ 	.short	0x0082
	.zero		2


//--------------------- .nv.info                  --------------------------
	.section	.nv.info,"",@"SHT_CUDA_INFO"
	.align	4


	//----- nvinfo : EIATTR_REGCOUNT
	.align		4
        /*0000*/ 	.byte	0x04, 0x2f
        /*0002*/ 	.short	(.L_2 - .L_1)
	.align		4
.L_1:
        /*0004*/ 	.word	index@(_Z15sayHello_kernelv)
        /*0008*/ 	.word	0x00000018


	//----- nvinfo : EIATTR_FRAME_SIZE
	.align		4
.L_2:
        /*000c*/ 	.byte	0x04, 0x11
        /*000e*/ 	.short	(.L_4 - .L_3)
	.align		4
.L_3:
        /*0010*/ 	.word	index@(_Z15sayHello_kernelv)
        /*0014*/ 	.word	0x00000008


	//----- nvinfo : EIATTR_MIN_STACK_SIZE
	.align		4
.L_4:
        /*0018*/ 	.byte	0x04, 0x12
        /*001a*/ 	.short	(.L_6 - .L_5)
	.align		4
.L_5:
        /*001c*/ 	.word	index@(_Z15sayHello_kernelv)
        /*0020*/ 	.word	0x00000008
.L_6:


//--------------------- .nv.compat                --------------------------
	.section	.nv.compat,"",@"SHT_CUDA_COMPAT_INFO"
	.align	4
        /*0000*/ 	.byte	0x02, 0x09, 0x00, 0x00, 0x02, 0x02, 0x01, 0x00, 0x02, 0x05, 0x05, 0x00, 0x03, 0x07, 0x01, 0x01
        /*0010*/ 	.byte	0x02, 0x03, 0x00, 0x00, 0x02, 0x06, 0x01, 0x00, 0x04, 0x0b, 0x08, 0x00, 0x09, 0x00, 0x00, 0x00
        /*0020*/ 	.byte	0x00, 0x00, 0x00, 0x00


//--------------------- .nv.info._Z15sayHello_kernelv --------------------------
	.section	.nv.info._Z15sayHello_kernelv,"",@"SHT_CUDA_INFO"
	.sectionflags	@""
	.align	4


	//----- nvinfo : EIATTR_CUDA_API_VERSION
	.align		4
        /*0000*/ 	.byte	0x04, 0x37
        /*0002*/ 	.short	(.L_8 - .L_7)
.L_7:
        /*0004*/ 	.word	0x00000082


	//----- nvinfo : EIATTR_SPARSE_MMA_MASK
	.align		4
.L_8:
        /*0008*/ 	.byte	0x03, 0x50
        /*000a*/ 	.short	0x0000


	//----- nvinfo : EIATTR_MAXREG_COUNT
	.align		4
        /*000c*/ 	.byte	0x03, 0x1b
        /*000e*/ 	.short	0x00ff


	//----- nvinfo : EIATTR_EXTERNS
	.align		4
        /*0010*/ 	.byte	0x04, 0x0f
        /*0012*/ 	.short	(.L_10 - .L_9)


	//   ....[0]....
	.align		4
.L_9:
        /*0014*/ 	.word	index@(vprintf)


	//----- nvinfo : EIATTR_MERCURY_ISA_VERSION
	.align		4
.L_10:
        /*0018*/ 	.byte	0x03, 0x5f
        /*001a*/ 	.short	0x0101


	//----- nvinfo : EIATTR_VRC_CTA_INIT_COUNT
	.align		4
        /*001c*/ 	.byte	0x02, 0x4a
	.zero		1
	.zero		1


	//----- nvinfo : EIATTR_SYSCALL_OFFSETS
	.align		4
        /*0020*/ 	.byte	0x04, 0x46
        /*0022*/ 	.short	(.L_12 - .L_11)


	//   ....[0]....
.L_11:
        /*0024*/ 	.word	0x000000e0


	//----- nvinfo : EIATTR_EXIT_INSTR_OFFSETS
	.align		4
.L_12:
        /*0028*/ 	.byte	0x04, 0x1c
        /*002a*/ 	.short	(.L_14 - .L_13)


	//   ....[0]....
.L_13:
        /*002c*/ 	.word	0x000000f0


	//----- nvinfo : EIATTR_SW_WAR
	.align		4
.L_14:
        /*0030*/ 	.byte	0x04, 0x36
        /*0032*/ 	.short	(.L_16 - .L_15)
.L_15:
        /*0034*/ 	.word	0x00000008
.L_16:


//--------------------- .nv.callgraph             --------------------------
	.section	.nv.callgraph,"",@"SHT_CUDA_CALLGRAPH"
	.align	4
	.sectionentsize	8
	.align		4
        /*0000*/ 	.word	0x00000000
	.align		4
        /*0004*/ 	.word	0xffffffff
	.align		4
        /*0008*/ 	.word	index@(_Z15sayHello_kernelv)
	.align		4
        /*000c*/ 	.word	index@(vprintf)
	.align		4
        /*0010*/ 	.word	0x00000000
	.align		4
        /*0014*/ 	.word	0xfffffffe
	.align		4
        /*0018*/ 	.word	0x00000000
	.align		4
        /*001c*/ 	.word	0xfffffffd
	.align		4
        /*0020*/ 	.word	0x00000000
	.align		4
        /*0024*/ 	.word	0xfffffffc


//--------------------- .nv.constant4             --------------------------
	.section	.nv.constant4,"a",@progbits
	.align	8
	.align		8
.nv.constant4:
        /*0000*/ 	.dword	vprintf
	.align		8
        /*0008*/ 	.dword	$str


//--------------------- .text._Z15sayHello_kernelv --------------------------
	.section	.text._Z15sayHello_kernelv,"ax",@progbits
	.align	128
        .global         _Z15sayHello_kernelv
        .type           _Z15sayHello_kernelv,@function
        .size           _Z15sayHello_kernelv,(.L_x_2 - _Z15sayHello_kernelv)
        .other          _Z15sayHello_kernelv,@"STO_CUDA_ENTRY STV_DEFAULT"
_Z15sayHello_kernelv:
.text._Z15sayHello_kernelv:
[----:B------:R-:W0:Y:S01]  /*0000*/  LDC R1, c[0x0][0x37c] ;  /* 0x0000df00ff017b82 */ /* 0x000e220000000800 */
[----:B------:R-:W1:Y:S01]  /*0010*/  S2R R8, SR_TID.X ;  /* 0x0000000000087919 */ /* 0x000e620000002100 */
[----:B0-----:R-:W-:Y:S01]  /*0020*/  VIADD R1, R1, 0xfffffff8 ;  /* 0xfffffff801017836 */ /* 0x001fe20000000000 */
[----:B------:R-:W-:Y:S01]  /*0030*/  MOV R0, 0x0 ;  /* 0x0000000000007802 */ /* 0x000fe20000000f00 */
[----:B------:R-:W0:Y:S04]  /*0040*/  LDCU UR4, c[0x0][0x2f8] ;  /* 0x00005f00ff0477ac */ /* 0x000e280008000800 */
[----:B------:R2:W3:Y:S01]  /*0050*/  LDC.64 R2, c[0x4][R0] ;  /* 0x0100000000027b82 */ /* 0x0004e20000000a00 */
[----:B------:R-:W4:Y:S01]  /*0060*/  LDCU.64 UR6, c[0x4][0x8] ;  /* 0x01000100ff0677ac */ /* 0x000f220008000a00 */
[----:B------:R-:W5:Y:S01]  /*0070*/  LDCU UR5, c[0x0][0x2fc] ;  /* 0x00005f80ff0577ac */ /* 0x000f620008000800 */
[----:B0-----:R-:W-:Y:S01]  /*0080*/  IADD3 R6, P0, PT, R1, UR4, RZ ;  /* 0x0000000401067c10 */ /* 0x001fe2000ff1e0ff */
[----:B----4-:R-:W-:Y:S01]  /*0090*/  IMAD.U32 R4, RZ, RZ, UR6 ;  /* 0x00000006ff047e24 */ /* 0x010fe2000f8e00ff */
[----:B------:R-:W-:-:S03]  /*00a0*/  MOV R5, UR7 ;  /* 0x0000000700057c02 */ /* 0x000fc60008000f00 */
[----:B-----5:R-:W-:Y:S01]  /*00b0*/  IMAD.X R7, RZ, RZ, UR5, P0 ;  /* 0x00000005ff077e24 */ /* 0x020fe200080e06ff */
[----:B-1----:R2:W-:Y:S07]  /*00c0*/  STL [R1], R8 ;  /* 0x0000000801007387 */ /* 0x0025ee0000100800 */
[----:B------:R-:W-:-:S07]  /*00d0*/  LEPC R20, `(.L_x_0) ;  /* 0x000000001014794e */ /* 0x000fce0000000000 */
[----:B--23--:R-:W-:Y:S05]  /*00e0*/  CALL.ABS.NOINC R2 ;  /* 0x0000000002007343 */ /* 0x00cfea0003c00000 */
.L_x_0:
[----:B------:R-:W-:Y:S05]  /*00f0*/  EXIT ;  /* 0x000000000000794d */ /* 0x000fea0003800000 */
.L_x_1:
[----:B------:R-:W-:-:S00]  /*0100*/  BRA `(.L_x_1) ;  /* 0xfffffffc00fc7947 */ /* 0x000fc0000383ffff */
[----:B------:R-:W-:-:S00]  /*0110*/  NOP ;  /* 0x0000000000007918 */ /* 0x000fc00000000000 */
        /* <DEDUP_REMOVED lines=14> */
.L_x_2:


//--------------------- .nv.global.init           --------------------------
	.section	.nv.global.init,"aw",@progbits
.nv.global.init:
	.type		$str,@object
	.size		$str,(.L_0 - $str)
$str:
        /*0000*/ 	.byte	0x48, 0x65, 0x6c, 0x6c, 0x6f, 0x20, 0x66, 0x72, 0x6f, 0x6d, 0x20, 0x74, 0x68, 0x72, 0x65, 0x61
        /*0010*/ 	.byte	0x64, 0x20, 0x25, 0x64, 0x0a, 0x00
.L_0:


//--------------------- .nv.shared.reserved.0     --------------------------
	.section	.nv.shared.reserved.0,"aw",@nobits
	.weak		__nv_reservedSMEM_offset_0_alias
	.size		__nv_reservedSMEM_offset_0_alias, 0, 64
	.other		__nv_reservedSMEM_offset_0_alias,@"STO_CUDA_RESERVED_SHARED STV_DEFAULT"
__nv_reservedSMEM_offset_0_alias:
	.zero		0
	.zero		64


//--------------------- .nv.constant0._Z15sayHello_kernelv --------------------------
	.section	.nv.constant0._Z15sayHello_kernelv,"a",@progbits
	.sectionflags	@""
	.align	4
.nv.constant0._Z15sayHello_kernelv:
	.zero		896


//--------------------- SYMBOLS --------------------------

	.type		.nv.reservedSmem.offset0,@object
	.size		.nv.reservedSmem.offset0,0x4
	.type		vprintf,@function
